	.headerflags	@"EF_CUDA_TEXMODE_UNIFIED EF_CUDA_64BIT_ADDRESS EF_CUDA_ACCELERATORS EF_CUDA_SM90 EF_CUDA_VIRTUAL_SM(EF_CUDA_SM90)"
	.elftype	@"ET_EXEC"


//--------------------- .nv.info                  --------------------------
	.section	.nv.info,"",@"SHT_CUDA_INFO"
	.align	4


	//----- nvinfo : EIATTR_REGCOUNT
	.align		4
        /*0000*/ 	.byte	0x04, 0x2f
        /*0002*/ 	.short	(.L_1 - .L_0)
	.align		4
.L_0:
        /*0004*/ 	.word	index@(triton_poi_fused_4)
        /*0008*/ 	.word	0x00000020


	//----- nvinfo : EIATTR_MIN_STACK_SIZE
	.align		4
.L_1:
        /*000c*/ 	.byte	0x04, 0x12
        /*000e*/ 	.short	(.L_3 - .L_2)
	.align		4
.L_2:
        /*0010*/ 	.word	index@(triton_poi_fused_4)
        /*0014*/ 	.word	0x00000000


	//----- nvinfo : EIATTR_FRAME_SIZE
	.align		4
.L_3:
        /*0018*/ 	.byte	0x04, 0x11
        /*001a*/ 	.short	(.L_5 - .L_4)
	.align		4
.L_4:
        /*001c*/ 	.word	index@(triton_poi_fused_4)
        /*0020*/ 	.word	0x00000000


	//----- nvinfo : EIATTR_MIN_STACK_SIZE
	.align		4
.L_5:
        /*0024*/ 	.byte	0x04, 0x12
        /*0026*/ 	.short	(.L_7 - .L_6)
	.align		4
.L_6:
        /*0028*/ 	.word	index@(triton_poi_fused_4)
        /*002c*/ 	.word	0x00000000
.L_7:


//--------------------- .nv.info.triton_poi_fused_4 --------------------------
	.section	.nv.info.triton_poi_fused_4,"",@"SHT_CUDA_INFO"
	.sectionflags	@""
	.align	4


	//----- nvinfo : EIATTR_CUDA_API_VERSION
	.align		4
        /*0000*/ 	.byte	0x04, 0x37
        /*0002*/ 	.short	(.L_9 - .L_8)
.L_8:
        /*0004*/ 	.word	0x0000007c


	//----- nvinfo : EIATTR_KPARAM_INFO
	.align		4
.L_9:
        /*0008*/ 	.byte	0x04, 0x17
        /*000a*/ 	.short	(.L_11 - .L_10)
.L_10:
        /*000c*/ 	.word	0x00000000
        /*0010*/ 	.short	0x0003
        /*0012*/ 	.short	0x0014
        /*0014*/ 	.byte	0x00, 0xf0, 0x11, 0x00


	//----- nvinfo : EIATTR_KPARAM_INFO
	.align		4
.L_11:
        /*0018*/ 	.byte	0x04, 0x17
        /*001a*/ 	.short	(.L_13 - .L_12)
.L_12:
        /*001c*/ 	.word	0x00000000
        /*0020*/ 	.short	0x0002
        /*0022*/ 	.short	0x0010
        /*0024*/ 	.byte	0x00, 0xf0, 0x11, 0x00


	//----- nvinfo : EIATTR_KPARAM_INFO
	.align		4
.L_13:
        /*0028*/ 	.byte	0x04, 0x17
        /*002a*/ 	.short	(.L_15 - .L_14)
.L_14:
        /*002c*/ 	.word	0x00000000
        /*0030*/ 	.short	0x0001
        /*0032*/ 	.short	0x0008
        /*0034*/ 	.byte	0x00, 0xf4, 0x21, 0x00


	//----- nvinfo : EIATTR_KPARAM_INFO
	.align		4
.L_15:
        /*0038*/ 	.byte	0x04, 0x17
        /*003a*/ 	.short	(.L_17 - .L_16)
.L_16:
        /*003c*/ 	.word	0x00000000
        /*0040*/ 	.short	0x0000
        /*0042*/ 	.short	0x0000
        /*0044*/ 	.byte	0x00, 0xf4, 0x21, 0x00


	//----- nvinfo : EIATTR_SPARSE_MMA_MASK
	.align		4
.L_17:
        /*0048*/ 	.byte	0x03, 0x50
        /*004a*/ 	.short	0x0000


	//----- nvinfo : EIATTR_MAXREG_COUNT
	.align		4
        /*004c*/ 	.byte	0x03, 0x1b
        /*004e*/ 	.short	0x00ff


	//----- nvinfo : EIATTR_EXIT_INSTR_OFFSETS
	.align		4
        /*0050*/ 	.byte	0x04, 0x1c
        /*0052*/ 	.short	(.L_19 - .L_18)


	//   ....[0]....
.L_18:
        /*0054*/ 	.word	0x000007f0


	//   ....[1]....
        /*0058*/ 	.word	0x00000810


	//----- nvinfo : EIATTR_REQNTID
	.align		4
.L_19:
        /*005c*/ 	.byte	0x04, 0x10
        /*005e*/ 	.short	(.L_21 - .L_20)
.L_20:
        /*0060*/ 	.word	0x00000080
        /*0064*/ 	.word	0x00000001
        /*0068*/ 	.word	0x00000001


	//----- nvinfo : EIATTR_CBANK_PARAM_SIZE
	.align		4
.L_21:
        /*006c*/ 	.byte	0x03, 0x19
        /*006e*/ 	.short	0x0018


	//----- nvinfo : EIATTR_PARAM_CBANK
	.align		4
        /*0070*/ 	.byte	0x04, 0x0a
        /*0072*/ 	.short	(.L_23 - .L_22)
	.align		4
.L_22:
        /*0074*/ 	.word	index@(.nv.constant0.triton_poi_fused_4)
        /*0078*/ 	.short	0x0210
        /*007a*/ 	.short	0x0018


	//----- nvinfo : EIATTR_SW_WAR
	.align		4
.L_23:
        /*007c*/ 	.byte	0x04, 0x36
        /*007e*/ 	.short	(.L_25 - .L_24)
.L_24:
        /*0080*/ 	.word	0x00000008
.L_25:


//--------------------- .nv.callgraph             --------------------------
	.section	.nv.callgraph,"",@"SHT_CUDA_CALLGRAPH"
	.align	4
	.sectionentsize	8
	.align		4
        /*0000*/ 	.word	0x00000000
	.align		4
        /*0004*/ 	.word	0xffffffff
	.align		4
        /*0008*/ 	.word	0x00000000
	.align		4
        /*000c*/ 	.word	0xfffffffe
	.align		4
        /*0010*/ 	.word	0x00000000
	.align		4
        /*0014*/ 	.word	0xfffffffd
	.align		4
        /*0018*/ 	.word	0x00000000
	.align		4
        /*001c*/ 	.word	0xfffffffc


//--------------------- .text.triton_poi_fused_4  --------------------------
	.section	.text.triton_poi_fused_4,"ax",@progbits
	.align	128
        .global         triton_poi_fused_4
        .type           triton_poi_fused_4,@function
        .size           triton_poi_fused_4,(.L_x_1 - triton_poi_fused_4)
        .other          triton_poi_fused_4,@"STO_CUDA_ENTRY STV_DEFAULT"
triton_poi_fused_4:
.text.triton_poi_fused_4:
[----:B------:R-:W0:Y:S01]  /*0000*/  LDC R1, c[0x0][0x28] ;  /* 0x00000a00ff017b82 */ /* 0x000e220000000800 */
[----:B------:R-:W1:Y:S07]  /*0010*/  S2R R10, SR_TID.X ;  /* 0x00000000000a7919 */ /* 0x000e6e0000002100 */
[----:B------:R-:W2:Y:S01]  /*0020*/  S2UR UR4, SR_CTAID.Y ;  /* 0x00000000000479c3 */ /* 0x000ea20000002600 */
[----:B------:R-:W-:Y:S01]  /*0030*/  HFMA2.MMA R0, -RZ, RZ, 0, 0 ;  /* 0x00000000ff007435 */ /* 0x000fe200000001ff */
[----:B------:R-:W3:Y:S06]  /*0040*/  S2R R3, SR_CTAID.X ;  /* 0x0000000000037919 */ /* 0x000eec0000002500 */
[----:B------:R-:W4:Y:S01]  /*0050*/  LDC.64 R12, c[0x0][0x210] ;  /* 0x00008400ff0c7b82 */ /* 0x000f220000000a00 */
[----:B--2---:R-:W-:Y:S01]  /*0060*/  USHF.L.U32 UR4, UR4, 0x6, URZ ;  /* 0x0000000604047899 */ /* 0x004fe2000800063f */
[----:B-1----:R-:W-:-:S02]  /*0070*/  SHF.R.U32.HI R19, RZ, 0x4, R10 ;  /* 0x00000004ff137819 */ /* 0x002fc4000001160a */
[----:B------:R-:W-:Y:S02]  /*0080*/  LOP3.LUT R10, R10, 0xf, RZ, 0xc0, !PT ;  /* 0x0000000f0a0a7812 */ /* 0x000fe400078ec0ff */
[----:B------:R-:W-:Y:S02]  /*0090*/  SGXT.U32 R19, R19, 0x3 ;  /* 0x000000031313781a */ /* 0x000fe40000000000 */
[----:B---3--:R-:W-:Y:S02]  /*00a0*/  LEA R10, R3, R10, 0x4 ;  /* 0x0000000a030a7211 */ /* 0x008fe400078e20ff */
[----:B------:R-:W-:Y:S01]  /*00b0*/  LOP3.LUT R19, R19, UR4, RZ, 0xfc, !PT ;  /* 0x0000000413137c12 */ /* 0x000fe2000f8efcff */
[----:B------:R-:W-:Y:S01]  /*00c0*/  ULDC.64 UR4, c[0x0][0x208] ;  /* 0x0000820000047ab9 */ /* 0x000fe20000000a00 */
[----:B------:R-:W-:-:S03]  /*00d0*/  ISETP.GE.AND P0, PT, R10, 0x9, PT ;  /* 0x000000090a00780c */ /* 0x000fc60003f06270 */
[C---:B------:R-:W-:Y:S01]  /*00e0*/  IMAD R21, R19.reuse, 0x9, R10 ;  /* 0x0000000913157824 */ /* 0x040fe200078e020a */
[----:B------:R-:W-:-:S03]  /*00f0*/  ISETP.LT.AND P1, PT, R19, 0x8300, !P0 ;  /* 0x000083001300780c */ /* 0x000fc60004721270 */
[----:B----4-:R-:W-:Y:S01]  /*0100*/  IMAD.WIDE R14, R21, 0x4, R12 ;  /* 0x00000004150e7825 */ /* 0x010fe200078e020c */
[C---:B------:R-:W-:Y:S02]  /*0110*/  LOP3.LUT R4, R19.reuse, 0x8, RZ, 0xfc, !PT ;  /* 0x0000000813047812 */ /* 0x040fe400078efcff */
[C---:B------:R-:W-:Y:S02]  /*0120*/  LOP3.LUT R9, R19.reuse, 0x18, RZ, 0xfc, !PT ;  /* 0x0000001813097812 */ /* 0x040fe400078efcff */
[----:B------:R-:W-:Y:S01]  /*0130*/  LOP3.LUT R2, R19, 0x20, RZ, 0xfc, !PT ;  /* 0x0000002013027812 */ /* 0x000fe200078efcff */
[----:B------:R-:W-:Y:S01]  /*0140*/  VIADD R29, R21, 0x48 ;  /* 0x00000048151d7836 */ /* 0x000fe20000000000 */
[C---:B------:R-:W-:Y:S02]  /*0150*/  LOP3.LUT R11, R19.reuse, 0x10, RZ, 0xfc, !PT ;  /* 0x00000010130b7812 */ /* 0x040fe400078efcff */
[----:B------:R-:W-:Y:S01]  /*0160*/  LOP3.LUT R22, R19, 0x28, RZ, 0xfc, !PT ;  /* 0x0000002813167812 */ /* 0x000fe200078efcff */
[----:B------:R1:W2:Y:S01]  /*0170*/  @P1 LDG.E.EL R0, desc[UR4][R14.64] ;  /* 0x000000040e001981 */ /* 0x0002a2000c2e1900 */
[----:B------:R-:W-:-:S02]  /*0180*/  ISETP.LT.AND P6, PT, R4, 0x8300, !P0 ;  /* 0x000083000400780c */ /* 0x000fc400047c1270 */
[----:B------:R-:W-:Y:S02]  /*0190*/  ISETP.LT.AND P4, PT, R9, 0x8300, !P0 ;  /* 0x000083000900780c */ /* 0x000fe40004781270 */
[----:B------:R-:W-:Y:S01]  /*01a0*/  ISETP.LT.AND P3, PT, R2, 0x8300, !P0 ;  /* 0x000083000200780c */ /* 0x000fe20004761270 */
[----:B------:R-:W-:Y:S01]  /*01b0*/  HFMA2.MMA R5, -RZ, RZ, 0, 0 ;  /* 0x00000000ff057435 */ /* 0x000fe200000001ff */
[----:B------:R-:W-:Y:S01]  /*01c0*/  MOV R8, RZ ;  /* 0x000000ff00087202 */ /* 0x000fe20000000f00 */
[----:B------:R-:W-:Y:S01]  /*01d0*/  IMAD.WIDE R28, R29, 0x4, R12 ;  /* 0x000000041d1c7825 */ /* 0x000fe200078e020c */
[----:B------:R-:W-:Y:S02]  /*01e0*/  ISETP.LT.AND P5, PT, R11, 0x8300, !P0 ;  /* 0x000083000b00780c */ /* 0x000fe400047a1270 */
[----:B-1----:R-:W-:Y:S02]  /*01f0*/  IADD3 R15, R21, 0xd8, RZ ;  /* 0x000000d8150f7810 */ /* 0x002fe40007ffe0ff */
[----:B------:R-:W-:Y:S01]  /*0200*/  LOP3.LUT R24, R19, 0x30, RZ, 0xfc, !PT ;  /* 0x0000003013187812 */ /* 0x000fe200078efcff */
[----:B------:R-:W-:Y:S01]  /*0210*/  VIADD R17, R21, 0x120 ;  /* 0x0000012015117836 */ /* 0x000fe20000000000 */
[----:B------:R-:W-:-:S02]  /*0220*/  P2R R18, PR, RZ, 0x2 ;  /* 0x00000002ff127803 */ /* 0x000fc40000000000 */
[----:B------:R-:W-:Y:S02]  /*0230*/  CS2R R6, SRZ ;  /* 0x0000000000067805 */ /* 0x000fe4000001ff00 */
[----:B------:R-:W-:Y:S02]  /*0240*/  IADD3 R27, R21, 0x90, RZ ;  /* 0x00000090151b7810 */ /* 0x000fe40007ffe0ff */
[----:B------:R-:W-:Y:S01]  /*0250*/  ISETP.LT.AND P2, PT, R22, 0x8300, !P0 ;  /* 0x000083001600780c */ /* 0x000fe20004741270 */
[--C-:B------:R-:W-:Y:S01]  /*0260*/  IMAD.WIDE R14, R15, 0x4, R12.reuse ;  /* 0x000000040f0e7825 */ /* 0x100fe200078e020c */
[----:B------:R-:W-:Y:S01]  /*0270*/  ISETP.LT.AND P1, PT, R24, 0x8300, !P0 ;  /* 0x000083001800780c */ /* 0x000fe20004721270 */
[----:B------:R1:W3:Y:S01]  /*0280*/  @P6 LDG.E.EL R8, desc[UR4][R28.64] ;  /* 0x000000041c086981 */ /* 0x0002e2000c2e1900 */
[----:B------:R-:W-:Y:S01]  /*0290*/  HFMA2.MMA R23, -RZ, RZ, 0, 0 ;  /* 0x00000000ff177435 */ /* 0x000fe200000001ff */
[--C-:B------:R-:W-:Y:S01]  /*02a0*/  IMAD.WIDE R16, R17, 0x4, R12.reuse ;  /* 0x0000000411107825 */ /* 0x100fe200078e020c */
[----:B------:R-:W-:Y:S01]  /*02b0*/  P2R R3, PR, RZ, 0x40 ;  /* 0x00000040ff037803 */ /* 0x000fe20000000000 */
[----:B------:R4:W3:Y:S02]  /*02c0*/  @P4 LDG.E.EL R6, desc[UR4][R14.64] ;  /* 0x000000040e064981 */ /* 0x0008e4000c2e1900 */
[----:B------:R-:W-:Y:S01]  /*02d0*/  VIADD R20, R21, 0x168 ;  /* 0x0000016815147836 */ /* 0x000fe20000000000 */
[----:B------:R-:W-:Y:S01]  /*02e0*/  ISETP.NE.AND P6, PT, R18, RZ, PT ;  /* 0x000000ff1200720c */ /* 0x000fe20003fc5270 */
[--C-:B------:R-:W-:Y:S01]  /*02f0*/  IMAD.WIDE R26, R27, 0x4, R12.reuse ;  /* 0x000000041b1a7825 */ /* 0x100fe200078e020c */
[----:B-1----:R-:W-:Y:S01]  /*0300*/  IADD3 R29, R21, 0x1b0, RZ ;  /* 0x000001b0151d7810 */ /* 0x002fe20007ffe0ff */
[----:B------:R1:W3:Y:S01]  /*0310*/  @P3 LDG.E.EL R5, desc[UR4][R16.64] ;  /* 0x0000000410053981 */ /* 0x0002e2000c2e1900 */
[----:B------:R-:W-:Y:S01]  /*0320*/  MOV R18, RZ ;  /* 0x000000ff00127202 */ /* 0x000fe20000000f00 */
[----:B----4-:R-:W-:-:S02]  /*0330*/  IMAD.WIDE R14, R20, 0x4, R12 ;  /* 0x00000004140e7825 */ /* 0x010fc400078e020c */
[----:B------:R4:W3:Y:S04]  /*0340*/  @P5 LDG.E.EL R7, desc[UR4][R26.64] ;  /* 0x000000041a075981 */ /* 0x0008e8000c2e1900 */
[----:B------:R5:W3:Y:S01]  /*0350*/  @P2 LDG.E.EL R18, desc[UR4][R14.64] ;  /* 0x000000040e122981 */ /* 0x000ae2000c2e1900 */
[----:B-1----:R-:W-:-:S05]  /*0360*/  IMAD.WIDE R16, R29, 0x4, R12 ;  /* 0x000000041d107825 */ /* 0x002fca00078e020c */
[----:B------:R1:W3:Y:S01]  /*0370*/  @P1 LDG.E.EL R23, desc[UR4][R16.64] ;  /* 0x0000000410171981 */ /* 0x0002e2000c2e1900 */
[----:B------:R-:W-:Y:S01]  /*0380*/  IADD3 R21, R21, 0x1f8, RZ ;  /* 0x000001f815157810 */ /* 0x000fe20007ffe0ff */
[----:B----4-:R-:W-:-:S04]  /*0390*/  IMAD.HI R27, R19, 0x3e88cb3d, RZ ;  /* 0x3e88cb3d131b7827 */ /* 0x010fc800078e02ff */
[----:B------:R-:W-:Y:S02]  /*03a0*/  IMAD.WIDE R20, R21, 0x4, R12 ;  /* 0x0000000415147825 */ /* 0x000fe400078e020c */
[----:B------:R-:W4:Y:S01]  /*03b0*/  LDC.64 R12, c[0x0][0x218] ;  /* 0x00008600ff0c7b82 */ /* 0x000f220000000a00 */
[----:B------:R-:W-:-:S04]  /*03c0*/  SHF.R.U32.HI R28, RZ, 0x1f, R27 ;  /* 0x0000001fff1c7819 */ /* 0x000fc8000001161b */
[----:B------:R-:W-:Y:S02]  /*03d0*/  LEA.HI.SX32 R28, R27, R28, 0x1b ;  /* 0x0000001c1b1c7211 */ /* 0x000fe400078fdaff */
[----:B------:R-:W-:-:S03]  /*03e0*/  LOP3.LUT R25, R19, 0x38, RZ, 0xfc, !PT ;  /* 0x0000003813197812 */ /* 0x000fc600078efcff */
[----:B------:R-:W-:Y:S01]  /*03f0*/  IMAD R19, R28, -0x83, R19 ;  /* 0xffffff7d1c137824 */ /* 0x000fe200078e0213 */
[----:B------:R-:W-:-:S03]  /*0400*/  ISETP.LT.AND P0, PT, R25, 0x8300, !P0 ;  /* 0x000083001900780c */ /* 0x000fc60004701270 */
[----:B------:R-:W-:Y:S01]  /*0410*/  IMAD R19, R10, 0x83, R19 ;  /* 0x000000830a137824 */ /* 0x000fe200078e0213 */
[----:B------:R-:W-:-:S03]  /*0420*/  MOV R26, RZ ;  /* 0x000000ff001a7202 */ /* 0x000fc60000000f00 */
[----:B0----5:R-:W-:Y:S02]  /*0430*/  IMAD R15, R28, 0x49b, R19 ;  /* 0x0000049b1c0f7824 */ /* 0x021fe400078e0213 */
[----:B------:R-:W-:-:S04]  /*0440*/  IMAD.HI R19, R4, 0x3e88cb3d, RZ ;  /* 0x3e88cb3d04137827 */ /* 0x000fc800078e02ff */
[----:B----4-:R-:W-:Y:S01]  /*0450*/  IMAD.WIDE R14, R15, 0x4, R12 ;  /* 0x000000040f0e7825 */ /* 0x010fe200078e020c */
[----:B------:R0:W5:Y:S01]  /*0460*/  @P0 LDG.E.EL R26, desc[UR4][R20.64] ;  /* 0x00000004141a0981 */ /* 0x000162000c2e1900 */
[----:B-1----:R-:W-:-:S04]  /*0470*/  SHF.R.U32.HI R16, RZ, 0x1f, R19 ;  /* 0x0000001fff107819 */ /* 0x002fc80000011613 */
[----:B------:R-:W-:Y:S01]  /*0480*/  LEA.HI.SX32 R19, R19, R16, 0x1b ;  /* 0x0000001013137211 */ /* 0x000fe200078fdaff */
[----:B0-----:R-:W-:-:S04]  /*0490*/  IMAD.HI R20, R9, 0x3e88cb3d, RZ ;  /* 0x3e88cb3d09147827 */ /* 0x001fc800078e02ff */
[----:B------:R-:W-:Y:S01]  /*04a0*/  IMAD.HI R21, R2, 0x3e88cb3d, RZ ;  /* 0x3e88cb3d02157827 */ /* 0x000fe200078e02ff */
[----:B------:R-:W-:-:S04]  /*04b0*/  SHF.R.U32.HI R17, RZ, 0x1f, R20 ;  /* 0x0000001fff117819 */ /* 0x000fc80000011614 */
[----:B------:R-:W-:Y:S01]  /*04c0*/  LEA.HI.SX32 R20, R20, R17, 0x1b ;  /* 0x0000001114147211 */ /* 0x000fe200078fdaff */
[----:B------:R-:W-:-:S04]  /*04d0*/  IMAD R4, R19, -0x83, R4 ;  /* 0xffffff7d13047824 */ /* 0x000fc800078e0204 */
[----:B------:R-:W-:Y:S01]  /*04e0*/  IMAD R19, R19, 0x49b, R4 ;  /* 0x0000049b13137824 */ /* 0x000fe200078e0204 */
[----:B--2---:R0:W-:Y:S01]  /*04f0*/  @P6 STG.E desc[UR4][R14.64], R0 ;  /* 0x000000000e006986 */ /* 0x0041e2000c101904 */
[----:B------:R-:W-:Y:S01]  /*0500*/  ISETP.NE.AND P6, PT, R3, RZ, PT ;  /* 0x000000ff0300720c */ /* 0x000fe20003fc5270 */
[----:B------:R-:W-:-:S05]  /*0510*/  IMAD.HI R3, R11, 0x3e88cb3d, RZ ;  /* 0x3e88cb3d0b037827 */ /* 0x000fca00078e02ff */
[----:B------:R-:W-:Y:S01]  /*0520*/  SHF.R.U32.HI R16, RZ, 0x1f, R3 ;  /* 0x0000001fff107819 */ /* 0x000fe20000011603 */
[----:B0-----:R-:W-:Y:S01]  /*0530*/  IMAD.HI R15, R22, 0x3e88cb3d, RZ ;  /* 0x3e88cb3d160f7827 */ /* 0x001fe200078e02ff */
[----:B------:R-:W-:Y:S02]  /*0540*/  SHF.R.U32.HI R0, RZ, 0x1f, R21 ;  /* 0x0000001fff007819 */ /* 0x000fe40000011615 */
[----:B------:R-:W-:Y:S01]  /*0550*/  LEA.HI.SX32 R16, R3, R16, 0x1b ;  /* 0x0000001003107211 */ /* 0x000fe200078fdaff */
[----:B------:R-:W-:Y:S01]  /*0560*/  IMAD.HI R3, R24, 0x3e88cb3d, RZ ;  /* 0x3e88cb3d18037827 */ /* 0x000fe200078e02ff */
[----:B------:R-:W-:Y:S02]  /*0570*/  LEA.HI.SX32 R17, R21, R0, 0x1b ;  /* 0x0000000015117211 */ /* 0x000fe400078fdaff */
[----:B------:R-:W-:-:S04]  /*0580*/  SHF.R.U32.HI R0, RZ, 0x1f, R15 ;  /* 0x0000001fff007819 */ /* 0x000fc8000001160f */
[----:B------:R-:W-:Y:S02]  /*0590*/  LEA.HI.SX32 R15, R15, R0, 0x1b ;  /* 0x000000000f0f7211 */ /* 0x000fe400078fdaff */
[----:B------:R-:W-:-:S04]  /*05a0*/  SHF.R.U32.HI R0, RZ, 0x1f, R3 ;  /* 0x0000001fff007819 */ /* 0x000fc80000011603 */
[----:B------:R-:W-:Y:S01]  /*05b0*/  LEA.HI.SX32 R3, R3, R0, 0x1b ;  /* 0x0000000003037211 */ /* 0x000fe200078fdaff */
[----:B------:R-:W-:-:S05]  /*05c0*/  IMAD.HI R0, R25, 0x3e88cb3d, RZ ;  /* 0x3e88cb3d19007827 */ /* 0x000fca00078e02ff */
[----:B------:R-:W-:Y:S01]  /*05d0*/  SHF.R.U32.HI R21, RZ, 0x1f, R0 ;  /* 0x0000001fff157819 */ /* 0x000fe20000011600 */
[----:B------:R-:W-:-:S03]  /*05e0*/  IMAD R11, R16, -0x83, R11 ;  /* 0xffffff7d100b7824 */ /* 0x000fc600078e020b */
[----:B------:R-:W-:Y:S01]  /*05f0*/  LEA.HI.SX32 R0, R0, R21, 0x1b ;  /* 0x0000001500007211 */ /* 0x000fe200078fdaff */
[----:B------:R-:W-:Y:S02]  /*0600*/  IMAD R21, R20, -0x83, R9 ;  /* 0xffffff7d14157824 */ /* 0x000fe400078e0209 */
[----:B------:R-:W-:Y:S02]  /*0610*/  IMAD R2, R17, -0x83, R2 ;  /* 0xffffff7d11027824 */ /* 0x000fe400078e0202 */
[----:B------:R-:W-:Y:S02]  /*0620*/  IMAD R24, R3, -0x83, R24 ;  /* 0xffffff7d03187824 */ /* 0x000fe400078e0218 */
[----:B------:R-:W-:Y:S02]  /*0630*/  IMAD R22, R15, -0x83, R22 ;  /* 0xffffff7d0f167824 */ /* 0x000fe400078e0216 */
[----:B------:R-:W-:Y:S02]  /*0640*/  IMAD R25, R0, -0x83, R25 ;  /* 0xffffff7d00197824 */ /* 0x000fe400078e0219 */
[----:B------:R-:W-:-:S02]  /*0650*/  IMAD R9, R16, 0x49b, R11 ;  /* 0x0000049b10097824 */ /* 0x000fc400078e020b */
[----:B------:R-:W-:Y:S02]  /*0660*/  IMAD R11, R20, 0x49b, R21 ;  /* 0x0000049b140b7824 */ /* 0x000fe400078e0215 */
[----:B------:R-:W-:Y:S02]  /*0670*/  IMAD R17, R17, 0x49b, R2 ;  /* 0x0000049b11117824 */ /* 0x000fe400078e0202 */
[----:B------:R-:W-:Y:S02]  /*0680*/  IMAD R27, R3, 0x49b, R24 ;  /* 0x0000049b031b7824 */ /* 0x000fe400078e0218 */
[----:B------:R-:W-:Y:S02]  /*0690*/  IMAD R21, R15, 0x49b, R22 ;  /* 0x0000049b0f157824 */ /* 0x000fe400078e0216 */
[----:B------:R-:W-:Y:S02]  /*06a0*/  IMAD R29, R0, 0x49b, R25 ;  /* 0x0000049b001d7824 */ /* 0x000fe400078e0219 */
[----:B------:R-:W-:-:S02]  /*06b0*/  IMAD R3, R10, 0x83, R19 ;  /* 0x000000830a037824 */ /* 0x000fc400078e0213 */
[C---:B------:R-:W-:Y:S02]  /*06c0*/  IMAD R9, R10.reuse, 0x83, R9 ;  /* 0x000000830a097824 */ /* 0x040fe400078e0209 */
[C---:B------:R-:W-:Y:S02]  /*06d0*/  IMAD R15, R10.reuse, 0x83, R11 ;  /* 0x000000830a0f7824 */ /* 0x040fe400078e020b */
[C---:B------:R-:W-:Y:S02]  /*06e0*/  IMAD R17, R10.reuse, 0x83, R17 ;  /* 0x000000830a117824 */ /* 0x040fe400078e0211 */
[C---:B------:R-:W-:Y:S02]  /*06f0*/  IMAD R21, R10.reuse, 0x83, R21 ;  /* 0x000000830a157824 */ /* 0x040fe400078e0215 */
[C---:B------:R-:W-:Y:S02]  /*0700*/  IMAD R25, R10.reuse, 0x83, R27 ;  /* 0x000000830a197824 */ /* 0x040fe400078e021b */
[----:B------:R-:W-:-:S02]  /*0710*/  IMAD R29, R10, 0x83, R29 ;  /* 0x000000830a1d7824 */ /* 0x000fc400078e021d */
[----:B------:R-:W-:-:S04]  /*0720*/  IMAD.WIDE R2, R3, 0x4, R12 ;  /* 0x0000000403027825 */ /* 0x000fc800078e020c */
[--C-:B------:R-:W-:Y:S01]  /*0730*/  IMAD.WIDE R10, R9, 0x4, R12.reuse ;  /* 0x00000004090a7825 */ /* 0x100fe200078e020c */
[----:B---3--:R0:W-:Y:S03]  /*0740*/  @P6 STG.E desc[UR4][R2.64], R8 ;  /* 0x0000000802006986 */ /* 0x0081e6000c101904 */
[--C-:B------:R-:W-:Y:S01]  /*0750*/  IMAD.WIDE R14, R15, 0x4, R12.reuse ;  /* 0x000000040f0e7825 */ /* 0x100fe200078e020c */
[----:B------:R0:W-:Y:S03]  /*0760*/  @P5 STG.E desc[UR4][R10.64], R7 ;  /* 0x000000070a005986 */ /* 0x0001e6000c101904 */
[--C-:B------:R-:W-:Y:S01]  /*0770*/  IMAD.WIDE R16, R17, 0x4, R12.reuse ;  /* 0x0000000411107825 */ /* 0x100fe200078e020c */
[----:B------:R0:W-:Y:S03]  /*0780*/  @P4 STG.E desc[UR4][R14.64], R6 ;  /* 0x000000060e004986 */ /* 0x0001e6000c101904 */
[--C-:B------:R-:W-:Y:S01]  /*0790*/  IMAD.WIDE R20, R21, 0x4, R12.reuse ;  /* 0x0000000415147825 */ /* 0x100fe200078e020c */
[----:B------:R0:W-:Y:S03]  /*07a0*/  @P3 STG.E desc[UR4][R16.64], R5 ;  /* 0x0000000510003986 */ /* 0x0001e6000c101904 */
[--C-:B------:R-:W-:Y:S01]  /*07b0*/  IMAD.WIDE R24, R25, 0x4, R12.reuse ;  /* 0x0000000419187825 */ /* 0x100fe200078e020c */
[----:B------:R0:W-:Y:S04]  /*07c0*/  @P2 STG.E desc[UR4][R20.64], R18 ;  /* 0x0000001214002986 */ /* 0x0001e8000c101904 */
[----:B------:R0:W-:Y:S01]  /*07d0*/  @P1 STG.E desc[UR4][R24.64], R23 ;  /* 0x0000001718001986 */ /* 0x0001e2000c101904 */
[----:B------:R-:W-:Y:S01]  /*07e0*/  IMAD.WIDE R12, R29, 0x4, R12 ;  /* 0x000000041d0c7825 */ /* 0x000fe200078e020c */
[----:B0-----:R-:W-:Y:S06]  /*07f0*/  @!P0 EXIT ;  /* 0x000000000000894d */ /* 0x001fec0003800000 */
[----:B-----5:R-:W-:Y:S01]  /*0800*/  STG.E desc[UR4][R12.64], R26 ;  /* 0x0000001a0c007986 */ /* 0x020fe2000c101904 */
[----:B------:R-:W-:Y:S05]  /*0810*/  EXIT ;  /* 0x000000000000794d */ /* 0x000fea0003800000 */
.L_x_0:
[----:B------:R-:W-:-:S00]  /*0820*/  BRA `(.L_x_0) ;  /* 0xfffffffc00fc7947 */ /* 0x000fc0000383ffff */
[----:B------:R-:W-:-:S00]  /*0830*/  NOP ;  /* 0x0000000000007918 */ /* 0x000fc00000000000 */
        /* <DEDUP_REMOVED lines=12> */
.L_x_1:


//--------------------- .nv.constant0.triton_poi_fused_4 --------------------------
	.section	.nv.constant0.triton_poi_fused_4,"a",@progbits
	.sectionflags	@""
	.align	4
.nv.constant0.triton_poi_fused_4:
	.zero		552
